//
// Generated by NVIDIA NVVM Compiler
//
// Compiler Build ID: CL-36424714
// Cuda compilation tools, release 13.0, V13.0.88
// Based on NVVM 20.0.0
//

.version 9.0
.target sm_100
.address_size 64

	// .globl	_Z14mat_vec_kernelPKfS0_Pfi

.visible .entry _Z14mat_vec_kernelPKfS0_Pfi(
	.param .u64 .ptr .align 1 _Z14mat_vec_kernelPKfS0_Pfi_param_0,
	.param .u64 .ptr .align 1 _Z14mat_vec_kernelPKfS0_Pfi_param_1,
	.param .u64 .ptr .align 1 _Z14mat_vec_kernelPKfS0_Pfi_param_2,
	.param .u32 _Z14mat_vec_kernelPKfS0_Pfi_param_3
)
{
	.reg .pred 	%p<11>;
	.reg .b32 	%r<37>;
	.reg .b32 	%f<112>;
	.reg .b64 	%rd<31>;

	ld.param.u64 	%rd11, [_Z14mat_vec_kernelPKfS0_Pfi_param_0];
	ld.param.u64 	%rd12, [_Z14mat_vec_kernelPKfS0_Pfi_param_1];
	ld.param.u64 	%rd10, [_Z14mat_vec_kernelPKfS0_Pfi_param_2];
	ld.param.u32 	%r23, [_Z14mat_vec_kernelPKfS0_Pfi_param_3];
	cvta.to.global.u64 	%rd1, %rd12;
	cvta.to.global.u64 	%rd2, %rd11;
	mov.u32 	%r24, %ctaid.x;
	mov.u32 	%r25, %ntid.x;
	mov.u32 	%r26, %tid.x;
	mad.lo.s32 	%r1, %r24, %r25, %r26;
	setp.ge.s32 	%p1, %r1, %r23;
	@%p1 bra 	$L__BB0_15;
	setp.lt.s32 	%p2, %r23, 1;
	mov.f32 	%f111, 0f00000000;
	@%p2 bra 	$L__BB0_14;
	mul.lo.s32 	%r2, %r23, %r1;
	and.b32  	%r3, %r23, 15;
	setp.lt.u32 	%p3, %r23, 16;
	mov.f32 	%f111, 0f00000000;
	mov.b32 	%r33, 0;
	@%p3 bra 	$L__BB0_5;
	and.b32  	%r33, %r23, 2147483632;
	neg.s32 	%r31, %r33;
	add.s64 	%rd3, %rd2, 32;
	add.s64 	%rd29, %rd1, 32;
	mov.f32 	%f111, 0f00000000;
	mov.u32 	%r30, %r2;
$L__BB0_4:
	.pragma "nounroll";
	mul.wide.s32 	%rd13, %r30, 4;
	add.s64 	%rd14, %rd3, %rd13;
	ld.global.f32 	%f18, [%rd14+-32];
	ld.global.f32 	%f19, [%rd29+-32];
	fma.rn.f32 	%f20, %f18, %f19, %f111;
	ld.global.f32 	%f21, [%rd14+-28];
	ld.global.f32 	%f22, [%rd29+-28];
	fma.rn.f32 	%f23, %f21, %f22, %f20;
	ld.global.f32 	%f24, [%rd14+-24];
	ld.global.f32 	%f25, [%rd29+-24];
	fma.rn.f32 	%f26, %f24, %f25, %f23;
	ld.global.f32 	%f27, [%rd14+-20];
	ld.global.f32 	%f28, [%rd29+-20];
	fma.rn.f32 	%f29, %f27, %f28, %f26;
	ld.global.f32 	%f30, [%rd14+-16];
	ld.global.f32 	%f31, [%rd29+-16];
	fma.rn.f32 	%f32, %f30, %f31, %f29;
	ld.global.f32 	%f33, [%rd14+-12];
	ld.global.f32 	%f34, [%rd29+-12];
	fma.rn.f32 	%f35, %f33, %f34, %f32;
	ld.global.f32 	%f36, [%rd14+-8];
	ld.global.f32 	%f37, [%rd29+-8];
	fma.rn.f32 	%f38, %f36, %f37, %f35;
	ld.global.f32 	%f39, [%rd14+-4];
	ld.global.f32 	%f40, [%rd29+-4];
	fma.rn.f32 	%f41, %f39, %f40, %f38;
	ld.global.f32 	%f42, [%rd14];
	ld.global.f32 	%f43, [%rd29];
	fma.rn.f32 	%f44, %f42, %f43, %f41;
	ld.global.f32 	%f45, [%rd14+4];
	ld.global.f32 	%f46, [%rd29+4];
	fma.rn.f32 	%f47, %f45, %f46, %f44;
	ld.global.f32 	%f48, [%rd14+8];
	ld.global.f32 	%f49, [%rd29+8];
	fma.rn.f32 	%f50, %f48, %f49, %f47;
	ld.global.f32 	%f51, [%rd14+12];
	ld.global.f32 	%f52, [%rd29+12];
	fma.rn.f32 	%f53, %f51, %f52, %f50;
	ld.global.f32 	%f54, [%rd14+16];
	ld.global.f32 	%f55, [%rd29+16];
	fma.rn.f32 	%f56, %f54, %f55, %f53;
	ld.global.f32 	%f57, [%rd14+20];
	ld.global.f32 	%f58, [%rd29+20];
	fma.rn.f32 	%f59, %f57, %f58, %f56;
	ld.global.f32 	%f60, [%rd14+24];
	ld.global.f32 	%f61, [%rd29+24];
	fma.rn.f32 	%f62, %f60, %f61, %f59;
	ld.global.f32 	%f63, [%rd14+28];
	ld.global.f32 	%f64, [%rd29+28];
	fma.rn.f32 	%f111, %f63, %f64, %f62;
	add.s32 	%r31, %r31, 16;
	add.s32 	%r30, %r30, 16;
	add.s64 	%rd29, %rd29, 64;
	setp.ne.s32 	%p4, %r31, 0;
	@%p4 bra 	$L__BB0_4;
$L__BB0_5:
	setp.eq.s32 	%p5, %r3, 0;
	@%p5 bra 	$L__BB0_14;
	and.b32  	%r11, %r23, 7;
	setp.lt.u32 	%p6, %r3, 8;
	@%p6 bra 	$L__BB0_8;
	add.s32 	%r28, %r33, %r2;
	mul.wide.s32 	%rd15, %r28, 4;
	add.s64 	%rd16, %rd2, %rd15;
	ld.global.f32 	%f66, [%rd16];
	mul.wide.u32 	%rd17, %r33, 4;
	add.s64 	%rd18, %rd1, %rd17;
	ld.global.f32 	%f67, [%rd18];
	fma.rn.f32 	%f68, %f66, %f67, %f111;
	ld.global.f32 	%f69, [%rd16+4];
	ld.global.f32 	%f70, [%rd18+4];
	fma.rn.f32 	%f71, %f69, %f70, %f68;
	ld.global.f32 	%f72, [%rd16+8];
	ld.global.f32 	%f73, [%rd18+8];
	fma.rn.f32 	%f74, %f72, %f73, %f71;
	ld.global.f32 	%f75, [%rd16+12];
	ld.global.f32 	%f76, [%rd18+12];
	fma.rn.f32 	%f77, %f75, %f76, %f74;
	ld.global.f32 	%f78, [%rd16+16];
	ld.global.f32 	%f79, [%rd18+16];
	fma.rn.f32 	%f80, %f78, %f79, %f77;
	ld.global.f32 	%f81, [%rd16+20];
	ld.global.f32 	%f82, [%rd18+20];
	fma.rn.f32 	%f83, %f81, %f82, %f80;
	ld.global.f32 	%f84, [%rd16+24];
	ld.global.f32 	%f85, [%rd18+24];
	fma.rn.f32 	%f86, %f84, %f85, %f83;
	ld.global.f32 	%f87, [%rd16+28];
	ld.global.f32 	%f88, [%rd18+28];
	fma.rn.f32 	%f111, %f87, %f88, %f86;
	add.s32 	%r33, %r33, 8;
$L__BB0_8:
	setp.eq.s32 	%p7, %r11, 0;
	@%p7 bra 	$L__BB0_14;
	and.b32  	%r14, %r23, 3;
	setp.lt.u32 	%p8, %r11, 4;
	@%p8 bra 	$L__BB0_11;
	add.s32 	%r29, %r33, %r2;
	mul.wide.s32 	%rd19, %r29, 4;
	add.s64 	%rd20, %rd2, %rd19;
	ld.global.f32 	%f90, [%rd20];
	mul.wide.u32 	%rd21, %r33, 4;
	add.s64 	%rd22, %rd1, %rd21;
	ld.global.f32 	%f91, [%rd22];
	fma.rn.f32 	%f92, %f90, %f91, %f111;
	ld.global.f32 	%f93, [%rd20+4];
	ld.global.f32 	%f94, [%rd22+4];
	fma.rn.f32 	%f95, %f93, %f94, %f92;
	ld.global.f32 	%f96, [%rd20+8];
	ld.global.f32 	%f97, [%rd22+8];
	fma.rn.f32 	%f98, %f96, %f97, %f95;
	ld.global.f32 	%f99, [%rd20+12];
	ld.global.f32 	%f100, [%rd22+12];
	fma.rn.f32 	%f111, %f99, %f100, %f98;
	add.s32 	%r33, %r33, 4;
$L__BB0_11:
	setp.eq.s32 	%p9, %r14, 0;
	@%p9 bra 	$L__BB0_14;
	mul.wide.u32 	%rd23, %r33, 4;
	add.s64 	%rd30, %rd1, %rd23;
	add.s32 	%r36, %r33, %r2;
	neg.s32 	%r35, %r14;
$L__BB0_13:
	.pragma "nounroll";
	mul.wide.s32 	%rd24, %r36, 4;
	add.s64 	%rd25, %rd2, %rd24;
	ld.global.f32 	%f101, [%rd25];
	ld.global.f32 	%f102, [%rd30];
	fma.rn.f32 	%f111, %f101, %f102, %f111;
	add.s64 	%rd30, %rd30, 4;
	add.s32 	%r36, %r36, 1;
	add.s32 	%r35, %r35, 1;
	setp.ne.s32 	%p10, %r35, 0;
	@%p10 bra 	$L__BB0_13;
$L__BB0_14:
	cvta.to.global.u64 	%rd26, %rd10;
	mul.wide.s32 	%rd27, %r1, 4;
	add.s64 	%rd28, %rd26, %rd27;
	st.global.f32 	[%rd28], %f111;
$L__BB0_15:
	ret;

}


// ===== COMPILED SASS (sm_100) =====

	.target	sm_100

	.elftype	@"ET_EXEC"


//--------------------- .note.nv.tkinfo           --------------------------
	.section	.note.nv.tkinfo,"",@"SHT_NOTE"
	.sectionflags	@"SHF_NOTE_NV_TKINFO"
	.tkinfo
        /*0018*/ 	.word	0x00000002
        /*0030*/ 	.string	""
        /*0030*/ 	.string	"ptxas"
        /*0030*/ 	.string	"Cuda compilation tools, release 13.0, V13.0.88"
        /*0030*/ 	.string	"Build cuda_13.0.r13.0/compiler.36424714_0"
        /*0030*/ 	.string	"-arch sm_100 -m 64 "



//--------------------- .note.nv.cuinfo           --------------------------
	.section	.note.nv.cuinfo,"",@"SHT_NOTE"
	.sectionflags	@"SHF_NOTE_NV_CUINFO"
        /*0018*/ 	.short	0x0002
        /*001a*/ 	.short	0x0064
        /*001c*/ 	.short	0x0082
	.zero		2


//--------------------- .nv.info                  --------------------------
	.section	.nv.info,"",@"SHT_CUDA_INFO"
	.align	4


	//----- nvinfo : EIATTR_REGCOUNT
	.align		4
        /*0000*/ 	.byte	0x04, 0x2f
        /*0002*/ 	.short	(.L_1 - .L_0)
	.align		4
.L_0:
        /*0004*/ 	.word	index@(_Z14mat_vec_kernelPKfS0_Pfi)
        /*0008*/ 	.word	0x0000001e


	//----- nvinfo : EIATTR_FRAME_SIZE
	.align		4
.L_1:
        /*000c*/ 	.byte	0x04, 0x11
        /*000e*/ 	.short	(.L_3 - .L_2)
	.align		4
.L_2:
        /*0010*/ 	.word	index@(_Z14mat_vec_kernelPKfS0_Pfi)
        /*0014*/ 	.word	0x00000000


	//----- nvinfo : EIATTR_MIN_STACK_SIZE
	.align		4
.L_3:
        /*0018*/ 	.byte	0x04, 0x12
        /*001a*/ 	.short	(.L_5 - .L_4)
	.align		4
.L_4:
        /*001c*/ 	.word	index@(_Z14mat_vec_kernelPKfS0_Pfi)
        /*0020*/ 	.word	0x00000000
.L_5:


//--------------------- .nv.compat                --------------------------
	.section	.nv.compat,"",@"SHT_CUDA_COMPAT_INFO"
	.align	4
        /*0000*/ 	.byte	0x02, 0x09, 0x00, 0x00, 0x02, 0x02, 0x01, 0x00, 0x02, 0x05, 0x05, 0x00, 0x03, 0x07, 0x01, 0x01
        /*0010*/ 	.byte	0x02, 0x03, 0x00, 0x00, 0x02, 0x06, 0x01, 0x00, 0x04, 0x0b, 0x08, 0x00, 0x09, 0x00, 0x00, 0x00
        /*0020*/ 	.byte	0x00, 0x00, 0x00, 0x00


//--------------------- .nv.info._Z14mat_vec_kernelPKfS0_Pfi --------------------------
	.section	.nv.info._Z14mat_vec_kernelPKfS0_Pfi,"",@"SHT_CUDA_INFO"
	.sectionflags	@""
	.align	4


	//----- nvinfo : EIATTR_CUDA_API_VERSION
	.align		4
        /*0000*/ 	.byte	0x04, 0x37
        /*0002*/ 	.short	(.L_7 - .L_6)
.L_6:
        /*0004*/ 	.word	0x00000082


	//----- nvinfo : EIATTR_KPARAM_INFO
	.align		4
.L_7:
        /*0008*/ 	.byte	0x04, 0x17
        /*000a*/ 	.short	(.L_9 - .L_8)
.L_8:
        /*000c*/ 	.word	0x00000000
        /*0010*/ 	.short	0x0003
        /*0012*/ 	.short	0x0018
        /*0014*/ 	.byte	0x00, 0xf0, 0x11, 0x00


	//----- nvinfo : EIATTR_KPARAM_INFO
	.align		4
.L_9:
        /*0018*/ 	.byte	0x04, 0x17
        /*001a*/ 	.short	(.L_11 - .L_10)
.L_10:
        /*001c*/ 	.word	0x00000000
        /*0020*/ 	.short	0x0002
        /*0022*/ 	.short	0x0010
        /*0024*/ 	.byte	0x00, 0xf5, 0x21, 0x00


	//----- nvinfo : EIATTR_KPARAM_INFO
	.align		4
.L_11:
        /*0028*/ 	.byte	0x04, 0x17
        /*002a*/ 	.short	(.L_13 - .L_12)
.L_12:
        /*002c*/ 	.word	0x00000000
        /*0030*/ 	.short	0x0001
        /*0032*/ 	.short	0x0008
        /*0034*/ 	.byte	0x00, 0xf5, 0x21, 0x00


	//----- nvinfo : EIATTR_KPARAM_INFO
	.align		4
.L_13:
        /*0038*/ 	.byte	0x04, 0x17
        /*003a*/ 	.short	(.L_15 - .L_14)
.L_14:
        /*003c*/ 	.word	0x00000000
        /*0040*/ 	.short	0x0000
        /*0042*/ 	.short	0x0000
        /*0044*/ 	.byte	0x00, 0xf5, 0x21, 0x00


	//----- nvinfo : EIATTR_SPARSE_MMA_MASK
	.align		4
.L_15:
        /*0048*/ 	.byte	0x03, 0x50
        /*004a*/ 	.short	0x0000


	//----- nvinfo : EIATTR_MAXREG_COUNT
	.align		4
        /*004c*/ 	.byte	0x03, 0x1b
        /*004e*/ 	.short	0x00ff


	//----- nvinfo : EIATTR_MERCURY_ISA_VERSION
	.align		4
        /*0050*/ 	.byte	0x03, 0x5f
        /*0052*/ 	.short	0x0101


	//----- nvinfo : EIATTR_VRC_CTA_INIT_COUNT
	.align		4
        /*0054*/ 	.byte	0x02, 0x4a
	.zero		1
	.zero		1


	//----- nvinfo : EIATTR_EXIT_INSTR_OFFSETS
	.align		4
        /*0058*/ 	.byte	0x04, 0x1c
        /*005a*/ 	.short	(.L_17 - .L_16)


	//   ....[0]....
.L_16:
        /*005c*/ 	.word	0x00000070


	//   ....[1]....
        /*0060*/ 	.word	0x00000a80


	//----- nvinfo : EIATTR_CBANK_PARAM_SIZE
	.align		4
.L_17:
        /*0064*/ 	.byte	0x03, 0x19
        /*0066*/ 	.short	0x001c


	//----- nvinfo : EIATTR_PARAM_CBANK
	.align		4
        /*0068*/ 	.byte	0x04, 0x0a
        /*006a*/ 	.short	(.L_19 - .L_18)
	.align		4
.L_18:
        /*006c*/ 	.word	index@(.nv.constant0._Z14mat_vec_kernelPKfS0_Pfi)
        /*0070*/ 	.short	0x0380
        /*0072*/ 	.short	0x001c


	//----- nvinfo : EIATTR_SW_WAR
	.align		4
.L_19:
        /*0074*/ 	.byte	0x04, 0x36
        /*0076*/ 	.short	(.L_21 - .L_20)
.L_20:
        /*0078*/ 	.word	0x00000008
.L_21:


//--------------------- .nv.callgraph             --------------------------
	.section	.nv.callgraph,"",@"SHT_CUDA_CALLGRAPH"
	.align	4
	.sectionentsize	8
	.align		4
        /*0000*/ 	.word	0x00000000
	.align		4
        /*0004*/ 	.word	0xffffffff
	.align		4
        /*0008*/ 	.word	0x00000000
	.align		4
        /*000c*/ 	.word	0xfffffffe
	.align		4
        /*0010*/ 	.word	0x00000000
	.align		4
        /*0014*/ 	.word	0xfffffffd
	.align		4
        /*0018*/ 	.word	0x00000000
	.align		4
        /*001c*/ 	.word	0xfffffffc


//--------------------- .text._Z14mat_vec_kernelPKfS0_Pfi --------------------------
	.section	.text._Z14mat_vec_kernelPKfS0_Pfi,"ax",@progbits
	.align	128
        .global         _Z14mat_vec_kernelPKfS0_Pfi
        .type           _Z14mat_vec_kernelPKfS0_Pfi,@function
        .size           _Z14mat_vec_kernelPKfS0_Pfi,(.L_x_7 - _Z14mat_vec_kernelPKfS0_Pfi)
        .other          _Z14mat_vec_kernelPKfS0_Pfi,@"STO_CUDA_ENTRY STV_DEFAULT"
_Z14mat_vec_kernelPKfS0_Pfi:
.text._Z14mat_vec_kernelPKfS0_Pfi:
[----:B------:R-:W-:Y:S01]  /*0000*/  LDC R1, c[0x0][0x37c] ;  /* 0x0000df00ff017b82 */ /* 0x000fe20000000800 */
[----:B------:R-:W0:Y:S07]  /*0010*/  S2R R3, SR_TID.X ;  /* 0x0000000000037919 */ /* 0x000e2e0000002100 */
[----:B------:R-:W0:Y:S01]  /*0020*/  S2UR UR4, SR_CTAID.X ;  /* 0x00000000000479c3 */ /* 0x000e220000002500 */
[----:B------:R-:W1:Y:S07]  /*0030*/  LDCU UR16, c[0x0][0x398] ;  /* 0x00007300ff1077ac */ /* 0x000e6e0008000800 */
[----:B------:R-:W0:Y:S02]  /*0040*/  LDC R0, c[0x0][0x360] ;  /* 0x0000d800ff007b82 */ /* 0x000e240000000800 */
[----:B0-----:R-:W-:-:S05]  /*0050*/  IMAD R0, R0, UR4, R3 ;  /* 0x0000000400007c24 */ /* 0x001fca000f8e0203 */
[----:B-1----:R-:W-:-:S13]  /*0060*/  ISETP.GE.AND P0, PT, R0, UR16, PT ;  /* 0x0000001000007c0c */ /* 0x002fda000bf06270 */
[----:B------:R-:W-:Y:S05]  /*0070*/  @P0 EXIT ;  /* 0x000000000000094d */ /* 0x000fea0003800000 */
[----:B------:R-:W-:Y:S01]  /*0080*/  UISETP.GE.AND UP0, UPT, UR16, 0x1, UPT ;  /* 0x000000011000788c */ /* 0x000fe2000bf06270 */
[----:B------:R-:W-:Y:S01]  /*0090*/  HFMA2 R15, -RZ, RZ, 0, 0 ;  /* 0x00000000ff0f7431 */ /* 0x000fe200000001ff */
[----:B------:R-:W0:Y:S07]  /*00a0*/  LDCU.64 UR14, c[0x0][0x358] ;  /* 0x00006b00ff0e77ac */ /* 0x000e2e0008000a00 */
[----:B------:R-:W-:Y:S05]  /*00b0*/  BRA.U !UP0, `(.L_x_0) ;  /* 0x0000000908647547 */ /* 0x000fea000b800000 */
[----:B------:R-:W-:Y:S02]  /*00c0*/  UISETP.GE.U32.AND UP1, UPT, UR16, 0x10, UPT ;  /* 0x000000101000788c */ /* 0x000fe4000bf26070 */
[----:B------:R-:W-:Y:S01]  /*00d0*/  IMAD R7, R0, UR16, RZ ;  /* 0x0000001000077c24 */ /* 0x000fe2000f8e02ff */
[----:B------:R-:W-:Y:S01]  /*00e0*/  ULOP3.LUT UR12, UR16, 0xf, URZ, 0xc0, !UPT ;  /* 0x0000000f100c7892 */ /* 0x000fe2000f8ec0ff */
[----:B------:R-:W-:Y:S02]  /*00f0*/  MOV R15, RZ ;  /* 0x000000ff000f7202 */ /* 0x000fe40000000f00 */
[----:B------:R-:W-:Y:S01]  /*0100*/  MOV R8, RZ ;  /* 0x000000ff00087202 */ /* 0x000fe20000000f00 */
[----:B------:R-:W-:Y:S02]  /*0110*/  UISETP.NE.AND UP0, UPT, UR12, URZ, UPT ;  /* 0x000000ff0c00728c */ /* 0x000fe4000bf05270 */
[----:B------:R-:W-:Y:S09]  /*0120*/  BRA.U !UP1, `(.L_x_1) ;  /* 0x0000000509147547 */ /* 0x000ff2000b800000 */
[----:B------:R-:W1:Y:S01]  /*0130*/  LDCU.128 UR8, c[0x0][0x380] ;  /* 0x00007000ff0877ac */ /* 0x000e620008000c00 */
[----:B------:R-:W-:Y:S02]  /*0140*/  MOV R15, RZ ;  /* 0x000000ff000f7202 */ /* 0x000fe40000000f00 */
[----:B------:R-:W-:Y:S01]  /*0150*/  MOV R6, R7 ;  /* 0x0000000700067202 */ /* 0x000fe20000000f00 */
[----:B------:R-:W-:-:S06]  /*0160*/  ULOP3.LUT UR13, UR16, 0x7ffffff0, URZ, 0xc0, !UPT ;  /* 0x7ffffff0100d7892 */ /* 0x000fcc000f8ec0ff */
[----:B------:R-:W-:Y:S01]  /*0170*/  MOV R8, UR13 ;  /* 0x0000000d00087c02 */ /* 0x000fe20008000f00 */
[----:B-1----:R-:W-:Y:S02]  /*0180*/  UIADD3 UR4, UP2, UPT, UR10, 0x20, URZ ;  /* 0x000000200a047890 */ /* 0x002fe4000ff5e0ff */
[----:B------:R-:W-:Y:S02]  /*0190*/  UIADD3 UR6, UP1, UPT, UR8, 0x20, URZ ;  /* 0x0000002008067890 */ /* 0x000fe4000ff3e0ff */
[----:B------:R-:W-:Y:S02]  /*01a0*/  UIADD3.X UR5, UPT, UPT, URZ, UR11, URZ, UP2, !UPT ;  /* 0x0000000bff057290 */ /* 0x000fe400097fe4ff */
[----:B------:R-:W-:Y:S01]  /*01b0*/  MOV R2, UR4 ;  /* 0x0000000400027c02 */ /* 0x000fe20008000f00 */
[----:B------:R-:W-:Y:S02]  /*01c0*/  UIADD3 UR8, UPT, UPT, -UR13, URZ, URZ ;  /* 0x000000ff0d087290 */ /* 0x000fe4000fffe1ff */
[----:B------:R-:W-:Y:S01]  /*01d0*/  UIADD3.X UR7, UPT, UPT, URZ, UR9, URZ, UP1, !UPT ;  /* 0x00000009ff077290 */ /* 0x000fe20008ffe4ff */
[----:B------:R-:W-:-:S11]  /*01e0*/  MOV R3, UR5 ;  /* 0x0000000500037c02 */ /* 0x000fd60008000f00 */
.L_x_2:
[----:B------:R-:W-:Y:S01]  /*01f0*/  MOV R4, UR6 ;  /* 0x0000000600047c02 */ /* 0x000fe20008000f00 */
[----:B0-----:R-:W2:Y:S01]  /*0200*/  LDG.E R17, desc[UR14][R2.64+-0x20] ;  /* 0xffffe00e02117981 */ /* 0x001ea2000c1e1900 */
[----:B------:R-:W-:-:S03]  /*0210*/  MOV R5, UR7 ;  /* 0x0000000700057c02 */ /* 0x000fc60008000f00 */
[----:B------:R-:W3:Y:S01]  /*0220*/  LDG.E R25, desc[UR14][R2.64+-0x1c] ;  /* 0xffffe40e02197981 */ /* 0x000ee2000c1e1900 */
[----:B------:R-:W-:-:S03]  /*0230*/  IMAD.WIDE R4, R6, 0x4, R4 ;  /* 0x0000000406047825 */ /* 0x000fc600078e0204 */
[----:B------:R-:W4:Y:S04]  /*0240*/  LDG.E R19, desc[UR14][R2.64+-0x18] ;  /* 0xffffe80e02137981 */ /* 0x000f28000c1e1900 */
[----:B------:R-:W2:Y:S04]  /*0250*/  LDG.E R16, desc[UR14][R4.64+-0x20] ;  /* 0xffffe00e04107981 */ /* 0x000ea8000c1e1900 */
[----:B------:R-:W3:Y:S04]  /*0260*/  LDG.E R18, desc[UR14][R4.64+-0x1c] ;  /* 0xffffe40e04127981 */ /* 0x000ee8000c1e1900 */
[----:B------:R-:W4:Y:S04]  /*0270*/  LDG.E R20, desc[UR14][R4.64+-0x18] ;  /* 0xffffe80e04147981 */ /* 0x000f28000c1e1900 */
[----:B------:R-:W5:Y:S04]  /*0280*/  LDG.E R22, desc[UR14][R2.64+-0x14] ;  /* 0xffffec0e02167981 */ /* 0x000f68000c1e1900 */
        /* <DEDUP_REMOVED lines=8> */
[----:B------:R-:W5:Y:S01]  /*0310*/  LDG.E R14, desc[UR14][R4.64+-0x4] ;  /* 0xfffffc0e040e7981 */ /* 0x000f62000c1e1900 */
[----:B--2---:R-:W-:-:S03]  /*0320*/  FFMA R17, R16, R17, R15 ;  /* 0x0000001110117223 */ /* 0x004fc6000000000f */
[----:B------:R-:W2:Y:S04]  /*0330*/  LDG.E R15, desc[UR14][R2.64] ;  /* 0x0000000e020f7981 */ /* 0x000ea8000c1e1900 */
[----:B------:R-:W2:Y:S01]  /*0340*/  LDG.E R16, desc[UR14][R4.64] ;  /* 0x0000000e04107981 */ /* 0x000ea2000c1e1900 */
[----:B---3--:R-:W-:-:S03]  /*0350*/  FFMA R25, R18, R25, R17 ;  /* 0x0000001912197223 */ /* 0x008fc60000000011 */
[----:B------:R-:W3:Y:S01]  /*0360*/  LDG.E R17, desc[UR14][R2.64+0x4] ;  /* 0x0000040e02117981 */ /* 0x000ee2000c1e1900 */
[----:B----4-:R-:W-:-:S03]  /*0370*/  FFMA R26, R20, R19, R25 ;  /* 0x00000013141a7223 */ /* 0x010fc60000000019 */
[----:B------:R-:W3:Y:S04]  /*0380*/  LDG.E R18, desc[UR14][R4.64+0x4] ;  /* 0x0000040e04127981 */ /* 0x000ee8000c1e1900 */
[----:B------:R-:W4:Y:S01]  /*0390*/  LDG.E R20, desc[UR14][R2.64+0x8] ;  /* 0x0000080e02147981 */ /* 0x000f22000c1e1900 */
[----:B-----5:R-:W-:-:S03]  /*03a0*/  FFMA R25, R21, R22, R26 ;  /* 0x0000001615197223 */ /* 0x020fc6000000001a */
[----:B------:R-:W4:Y:S04]  /*03b0*/  LDG.E R19, desc[UR14][R4.64+0x8] ;  /* 0x0000080e04137981 */ /* 0x000f28000c1e1900 */
[----:B------:R-:W5:Y:S01]  /*03c0*/  LDG.E R22, desc[UR14][R2.64+0xc] ;  /* 0x00000c0e02167981 */ /* 0x000f62000c1e1900 */
[----:B------:R-:W-:-:S03]  /*03d0*/  FFMA R25, R24, R23, R25 ;  /* 0x0000001718197223 */ /* 0x000fc60000000019 */
[----:B------:R-:W5:Y:S04]  /*03e0*/  LDG.E R21, desc[UR14][R4.64+0xc] ;  /* 0x00000c0e04157981 */ /* 0x000f68000c1e1900 */
[----:B------:R-:W5:Y:S01]  /*03f0*/  LDG.E R24, desc[UR14][R2.64+0x10] ;  /* 0x0000100e02187981 */ /* 0x000f62000c1e1900 */
[----:B------:R-:W-:-:S03]  /*0400*/  FFMA R25, R10, R9, R25 ;  /* 0x000000090a197223 */ /* 0x000fc60000000019 */
[----:B------:R-:W5:Y:S04]  /*0410*/  LDG.E R23, desc[UR14][R4.64+0x10] ;  /* 0x0000100e04177981 */ /* 0x000f68000c1e1900 */
[----:B------:R-:W5:Y:S01]  /*0420*/  LDG.E R10, desc[UR14][R2.64+0x14] ;  /* 0x0000140e020a7981 */ /* 0x000f62000c1e1900 */
[----:B------:R-:W-:-:S03]  /*0430*/  FFMA R27, R12, R11, R25 ;  /* 0x0000000b0c1b7223 */ /* 0x000fc60000000019 */
[----:B------:R-:W5:Y:S04]  /*0440*/  LDG.E R9, desc[UR14][R4.64+0x14] ;  /* 0x0000140e04097981 */ /* 0x000f68000c1e1900 */
[----:B------:R-:W5:Y:S04]  /*0450*/  LDG.E R11, desc[UR14][R2.64+0x18] ;  /* 0x0000180e020b7981 */ /* 0x000f68000c1e1900 */
[----:B------:R-:W5:Y:S04]  /*0460*/  LDG.E R12, desc[UR14][R4.64+0x18] ;  /* 0x0000180e040c7981 */ /* 0x000f68000c1e1900 */
[----:B------:R-:W5:Y:S04]  /*0470*/  LDG.E R25, desc[UR14][R4.64+0x1c] ;  /* 0x00001c0e04197981 */ /* 0x000f68000c1e1900 */
[----:B------:R0:W5:Y:S01]  /*0480*/  LDG.E R26, desc[UR14][R2.64+0x1c] ;  /* 0x00001c0e021a7981 */ /* 0x000162000c1e1900 */
[----:B------:R-:W-:Y:S01]  /*0490*/  FFMA R13, R14, R13, R27 ;  /* 0x0000000d0e0d7223 */ /* 0x000fe2000000001b */
[----:B------:R-:W-:-:S04]  /*04a0*/  UIADD3 UR8, UPT, UPT, UR8, 0x10, URZ ;  /* 0x0000001008087890 */ /* 0x000fc8000fffe0ff */
[----:B------:R-:W-:Y:S01]  /*04b0*/  UISETP.NE.AND UP1, UPT, UR8, URZ, UPT ;  /* 0x000000ff0800728c */ /* 0x000fe2000bf25270 */
[----:B0-----:R-:W-:Y:S02]  /*04c0*/  IADD3 R2, P0, PT, R2, 0x40, RZ ;  /* 0x0000004002027810 */ /* 0x001fe40007f1e0ff */
[----:B------:R-:W-:Y:S02]  /*04d0*/  IADD3 R6, PT, PT, R6, 0x10, RZ ;  /* 0x0000001006067810 */ /* 0x000fe40007ffe0ff */
[----:B------:R-:W-:Y:S01]  /*04e0*/  IADD3.X R3, PT, PT, RZ, R3, RZ, P0, !PT ;  /* 0x00000003ff037210 */ /* 0x000fe200007fe4ff */
[----:B--2---:R-:W-:-:S04]  /*04f0*/  FFMA R13, R16, R15, R13 ;  /* 0x0000000f100d7223 */ /* 0x004fc8000000000d */
[----:B---3--:R-:W-:-:S04]  /*0500*/  FFMA R18, R18, R17, R13 ;  /* 0x0000001112127223 */ /* 0x008fc8000000000d */
[----:B----4-:R-:W-:-:S04]  /*0510*/  FFMA R18, R19, R20, R18 ;  /* 0x0000001413127223 */ /* 0x010fc80000000012 */
[----:B-----5:R-:W-:-:S04]  /*0520*/  FFMA R18, R21, R22, R18 ;  /* 0x0000001615127223 */ /* 0x020fc80000000012 */
[----:B------:R-:W-:-:S04]  /*0530*/  FFMA R18, R23, R24, R18 ;  /* 0x0000001817127223 */ /* 0x000fc80000000012 */
[----:B------:R-:W-:-:S04]  /*0540*/  FFMA R9, R9, R10, R18 ;  /* 0x0000000a09097223 */ /* 0x000fc80000000012 */
[----:B------:R-:W-:-:S04]  /*0550*/  FFMA R12, R12, R11, R9 ;  /* 0x0000000b0c0c7223 */ /* 0x000fc80000000009 */
[----:B------:R-:W-:Y:S01]  /*0560*/  FFMA R15, R25, R26, R12 ;  /* 0x0000001a190f7223 */ /* 0x000fe2000000000c */
[----:B------:R-:W-:Y:S06]  /*0570*/  BRA.U UP1, `(.L_x_2) ;  /* 0xfffffffd011c7547 */ /* 0x000fec000b83ffff */
.L_x_1:
[----:B------:R-:W-:Y:S05]  /*0580*/  BRA.U !UP0, `(.L_x_0) ;  /* 0x0000000508307547 */ /* 0x000fea000b800000 */
[----:B------:R-:W-:Y:S02]  /*0590*/  UISETP.GE.U32.AND UP0, UPT, UR12, 0x8, UPT ;  /* 0x000000080c00788c */ /* 0x000fe4000bf06070 */
[----:B------:R-:W-:-:S04]  /*05a0*/  ULOP3.LUT UR5, UR16, 0x7, URZ, 0xc0, !UPT ;  /* 0x0000000710057892 */ /* 0x000fc8000f8ec0ff */
[----:B------:R-:W-:-:S03]  /*05b0*/  UISETP.NE.AND UP1, UPT, UR5, URZ, UPT ;  /* 0x000000ff0500728c */ /* 0x000fc6000bf25270 */
[----:B------:R-:W-:Y:S08]  /*05c0*/  BRA.U !UP0, `(.L_x_3) ;  /* 0x0000000108787547 */ /* 0x000ff0000b800000 */
[----:B------:R-:W1:Y:S01]  /*05d0*/  LDC.64 R2, c[0x0][0x380] ;  /* 0x0000e000ff027b82 */ /* 0x000e620000000a00 */
[----:B------:R-:W-:-:S07]  /*05e0*/  IADD3 R9, PT, PT, R7, R8, RZ ;  /* 0x0000000807097210 */ /* 0x000fce0007ffe0ff */
[----:B------:R-:W2:Y:S01]  /*05f0*/  LDC.64 R4, c[0x0][0x388] ;  /* 0x0000e200ff047b82 */ /* 0x000ea20000000a00 */
[----:B-1----:R-:W-:-:S05]  /*0600*/  IMAD.WIDE R2, R9, 0x4, R2 ;  /* 0x0000000409027825 */ /* 0x002fca00078e0202 */
[----:B0-----:R-:W3:Y:S01]  /*0610*/  LDG.E R10, desc[UR14][R2.64] ;  /* 0x0000000e020a7981 */ /* 0x001ee2000c1e1900 */
[----:B--2---:R-:W-:-:S03]  /*0620*/  IMAD.WIDE.U32 R4, R8, 0x4, R4 ;  /* 0x0000000408047825 */ /* 0x004fc600078e0004 */
[----:B------:R-:W2:Y:S04]  /*0630*/  LDG.E R13, desc[UR14][R2.64+0x4] ;  /* 0x0000040e020d7981 */ /* 0x000ea8000c1e1900 */
[----:B------:R-:W3:Y:S04]  /*0640*/  LDG.E R11, desc[UR14][R4.64] ;  /* 0x0000000e040b7981 */ /* 0x000ee8000c1e1900 */
[----:B------:R-:W2:Y:S04]  /*0650*/  LDG.E R12, desc[UR14][R4.64+0x4] ;  /* 0x0000040e040c7981 */ /* 0x000ea8000c1e1900 */
[----:B------:R-:W4:Y:S04]  /*0660*/  LDG.E R17, desc[UR14][R2.64+0x8] ;  /* 0x0000080e02117981 */ /* 0x000f28000c1e1900 */
        /* <DEDUP_REMOVED lines=11> */
[----:B------:R-:W-:Y:S01]  /*0720*/  IADD3 R8, PT, PT, R8, 0x8, RZ ;  /* 0x0000000808087810 */ /* 0x000fe20007ffe0ff */
[----:B---3--:R-:W-:-:S04]  /*0730*/  FFMA R10, R10, R11, R15 ;  /* 0x0000000b0a0a7223 */ /* 0x008fc8000000000f */
[----:B--2---:R-:W-:-:S04]  /*0740*/  FFMA R10, R13, R12, R10 ;  /* 0x0000000c0d0a7223 */ /* 0x004fc8000000000a */
[----:B----4-:R-:W-:-:S04]  /*0750*/  FFMA R10, R17, R14, R10 ;  /* 0x0000000e110a7223 */ /* 0x010fc8000000000a */
[----:B-----5:R-:W-:-:S04]  /*0760*/  FFMA R10, R19, R16, R10 ;  /* 0x00000010130a7223 */ /* 0x020fc8000000000a */
[----:B------:R-:W-:-:S04]  /*0770*/  FFMA R10, R21, R18, R10 ;  /* 0x00000012150a7223 */ /* 0x000fc8000000000a */
[----:B------:R-:W-:-:S04]  /*0780*/  FFMA R23, R23, R20, R10 ;  /* 0x0000001417177223 */ /* 0x000fc8000000000a */
[----:B------:R-:W-:-:S04]  /*0790*/  FFMA R6, R6, R9, R23 ;  /* 0x0000000906067223 */ /* 0x000fc80000000017 */
[----:B------:R-:W-:-:S07]  /*07a0*/  FFMA R15, R25, R22, R6 ;  /* 0x00000016190f7223 */ /* 0x000fce0000000006 */
.L_x_3:
        /* <DEDUP_REMOVED lines=17> */
[----:B------:R-:W5:Y:S01]  /*08c0*/  LDG.E R14, desc[UR14][R4.64+0xc] ;  /* 0x00000c0e040e7981 */ /* 0x000f62000c1e1900 */
[----:B------:R-:W-:Y:S01]  /*08d0*/  IADD3 R8, PT, PT, R8, 0x4, RZ ;  /* 0x0000000408087810 */ /* 0x000fe20007ffe0ff */
[----:B---3--:R-:W-:-:S04]  /*08e0*/  FFMA R6, R6, R9, R15 ;  /* 0x0000000906067223 */ /* 0x008fc8000000000f */
[----:B--2---:R-:W-:-:S04]  /*08f0*/  FFMA R6, R11, R10, R6 ;  /* 0x0000000a0b067223 */ /* 0x004fc80000000006 */
[----:B----4-:R-:W-:-:S04]  /*0900*/  FFMA R6, R13, R12, R6 ;  /* 0x0000000c0d067223 */ /* 0x010fc80000000006 */
[----:B-----5:R-:W-:-:S07]  /*0910*/  FFMA R15, R17, R14, R6 ;  /* 0x0000000e110f7223 */ /* 0x020fce0000000006 */
.L_x_4:
[----:B------:R-:W-:Y:S05]  /*0920*/  BRA.U !UP1, `(.L_x_0) ;  /* 0x0000000109487547 */ /* 0x000fea000b800000 */
[----:B------:R-:W1:Y:S01]  /*0930*/  LDC.64 R2, c[0x0][0x388] ;  /* 0x0000e200ff027b82 */ /* 0x000e620000000a00 */
[----:B------:R-:W-:Y:S01]  /*0940*/  IADD3 R7, PT, PT, R7, R8, RZ ;  /* 0x0000000807077210 */ /* 0x000fe20007ffe0ff */
[----:B------:R-:W-:-:S06]  /*0950*/  UIADD3 UR4, UPT, UPT, -UR4, URZ, URZ ;  /* 0x000000ff04047290 */ /* 0x000fcc000fffe1ff */
[----:B------:R-:W2:Y:S01]  /*0960*/  LDC.64 R10, c[0x0][0x380] ;  /* 0x0000e000ff0a7b82 */ /* 0x000ea20000000a00 */
[----:B-1----:R-:W-:-:S03]  /*0970*/  IMAD.WIDE.U32 R2, R8, 0x4, R2 ;  /* 0x0000000408027825 */ /* 0x002fc600078e0002 */
[----:B------:R-:W-:Y:S02]  /*0980*/  MOV R6, R2 ;  /* 0x0000000200067202 */ /* 0x000fe40000000f00 */
[----:B------:R-:W-:-:S07]  /*0990*/  MOV R5, R3 ;  /* 0x0000000300057202 */ /* 0x000fce0000000f00 */
.L_x_5:
[----:B--2---:R-:W-:Y:S01]  /*09a0*/  IMAD.WIDE R2, R7, 0x4, R10 ;  /* 0x0000000407027825 */ /* 0x004fe200078e020a */
[----:B------:R-:W-:-:S05]  /*09b0*/  MOV R4, R6 ;  /* 0x0000000600047202 */ /* 0x000fca0000000f00 */
[----:B0-----:R-:W2:Y:S04]  /*09c0*/  LDG.E R2, desc[UR14][R2.64] ;  /* 0x0000000e02027981 */ /* 0x001ea8000c1e1900 */
[----:B------:R0:W2:Y:S01]  /*09d0*/  LDG.E R4, desc[UR14][R4.64] ;  /* 0x0000000e04047981 */ /* 0x0000a2000c1e1900 */
[----:B------:R-:W-:Y:S01]  /*09e0*/  UIADD3 UR4, UPT, UPT, UR4, 0x1, URZ ;  /* 0x0000000104047890 */ /* 0x000fe2000fffe0ff */
[----:B------:R-:W-:Y:S02]  /*09f0*/  IADD3 R6, P0, PT, R6, 0x4, RZ ;  /* 0x0000000406067810 */ /* 0x000fe40007f1e0ff */
[----:B------:R-:W-:Y:S01]  /*0a00*/  IADD3 R7, PT, PT, R7, 0x1, RZ ;  /* 0x0000000107077810 */ /* 0x000fe20007ffe0ff */
[----:B------:R-:W-:Y:S01]  /*0a10*/  UISETP.NE.AND UP0, UPT, UR4, URZ, UPT ;  /* 0x000000ff0400728c */ /* 0x000fe2000bf05270 */
[----:B0-----:R-:W-:Y:S01]  /*0a20*/  IADD3.X R5, PT, PT, RZ, R5, RZ, P0, !PT ;  /* 0x00000005ff057210 */ /* 0x001fe200007fe4ff */
[----:B--2---:R-:W-:-:S07]  /*0a30*/  FFMA R15, R2, R4, R15 ;  /* 0x00000004020f7223 */ /* 0x004fce000000000f */
[----:B------:R-:W-:Y:S05]  /*0a40*/  BRA.U UP0, `(.L_x_5) ;  /* 0xfffffffd00d47547 */ /* 0x000fea000b83ffff */
.L_x_0:
[----:B------:R-:W1:Y:S02]  /*0a50*/  LDC.64 R2, c[0x0][0x390] ;  /* 0x0000e400ff027b82 */ /* 0x000e640000000a00 */
[----:B-1----:R-:W-:-:S05]  /*0a60*/  IMAD.WIDE R2, R0, 0x4, R2 ;  /* 0x0000000400027825 */ /* 0x002fca00078e0202 */
[----:B0-----:R-:W-:Y:S01]  /*0a70*/  STG.E desc[UR14][R2.64], R15 ;  /* 0x0000000f02007986 */ /* 0x001fe2000c10190e */
[----:B------:R-:W-:Y:S05]  /*0a80*/  EXIT ;  /* 0x000000000000794d */ /* 0x000fea0003800000 */
.L_x_6:
[----:B------:R-:W-:-:S00]  /*0a90*/  BRA `(.L_x_6) ;  /* 0xfffffffc00fc7947 */ /* 0x000fc0000383ffff */
[----:B------:R-:W-:-:S00]  /*0aa0*/  NOP ;  /* 0x0000000000007918 */ /* 0x000fc00000000000 */
        /* <DEDUP_REMOVED lines=13> */
.L_x_7:


//--------------------- .nv.shared.reserved.0     --------------------------
	.section	.nv.shared.reserved.0,"aw",@nobits
	.weak		__nv_reservedSMEM_offset_0_alias
	.size		__nv_reservedSMEM_offset_0_alias, 0, 64
	.other		__nv_reservedSMEM_offset_0_alias,@"STO_CUDA_RESERVED_SHARED STV_DEFAULT"
__nv_reservedSMEM_offset_0_alias:
	.zero		0
	.zero		64


//--------------------- .nv.constant0._Z14mat_vec_kernelPKfS0_Pfi --------------------------
	.section	.nv.constant0._Z14mat_vec_kernelPKfS0_Pfi,"a",@progbits
	.sectionflags	@""
	.align	4
.nv.constant0._Z14mat_vec_kernelPKfS0_Pfi:
	.zero		924


//--------------------- SYMBOLS --------------------------

	.type		.nv.reservedSmem.offset0,@object
	.size		.nv.reservedSmem.offset0,0x4
